	.headerflags	@"EF_CUDA_TEXMODE_UNIFIED EF_CUDA_64BIT_ADDRESS EF_CUDA_SM86 EF_CUDA_VIRTUAL_SM(EF_CUDA_SM86)"
	.elftype	@"ET_EXEC"


//--------------------- .nv.info                  --------------------------
	.section	.nv.info,"",@"SHT_CUDA_INFO"
	.align	4


	//----- nvinfo : EIATTR_REGCOUNT
	.align		4
        /*0000*/ 	.byte	0x04, 0x2f
        /*0002*/ 	.short	(.L_4 - .L_3)
	.align		4
.L_3:
        /*0004*/ 	.word	index@(triton_poi_fused_index_11)
        /*0008*/ 	.word	0x00000018


	//----- nvinfo : EIATTR_MIN_STACK_SIZE
	.align		4
.L_4:
        /*000c*/ 	.byte	0x04, 0x12
        /*000e*/ 	.short	(.L_6 - .L_5)
	.align		4
.L_5:
        /*0010*/ 	.word	index@(triton_poi_fused_index_11)
        /*0014*/ 	.word	0x00000000


	//----- nvinfo : EIATTR_FRAME_SIZE
	.align		4
.L_6:
        /*0018*/ 	.byte	0x04, 0x11
        /*001a*/ 	.short	(.L_8 - .L_7)
	.align		4
.L_7:
        /*001c*/ 	.word	index@(triton_poi_fused_index_11)
        /*0020*/ 	.word	0x00000000


	//----- nvinfo : EIATTR_MIN_STACK_SIZE
	.align		4
.L_8:
        /*0024*/ 	.byte	0x04, 0x12
        /*0026*/ 	.short	(.L_10 - .L_9)
	.align		4
.L_9:
        /*0028*/ 	.word	index@(triton_poi_fused_index_11)
        /*002c*/ 	.word	0x00000000
.L_10:


//--------------------- .nv.info.triton_poi_fused_index_11 --------------------------
	.section	.nv.info.triton_poi_fused_index_11,"",@"SHT_CUDA_INFO"
	.sectionflags	@""
	.align	4


	//----- nvinfo : EIATTR_CUDA_API_VERSION
	.align		4
        /*0000*/ 	.byte	0x04, 0x37
        /*0002*/ 	.short	(.L_12 - .L_11)
.L_11:
        /*0004*/ 	.word	0x0000007c


	//----- nvinfo : EIATTR_SW2861232_WAR
	.align		4
.L_12:
        /*0008*/ 	.byte	0x01, 0x35
	.zero		2


	//----- nvinfo : EIATTR_PARAM_CBANK
	.align		4
        /*000c*/ 	.byte	0x04, 0x0a
        /*000e*/ 	.short	(.L_14 - .L_13)
	.align		4
.L_13:
        /*0010*/ 	.word	index@(.nv.constant0.triton_poi_fused_index_11)
        /*0014*/ 	.short	0x0160
        /*0016*/ 	.short	0x0028


	//----- nvinfo : EIATTR_CBANK_PARAM_SIZE
	.align		4
.L_14:
        /*0018*/ 	.byte	0x03, 0x19
        /*001a*/ 	.short	0x0028


	//----- nvinfo : EIATTR_KPARAM_INFO
	.align		4
        /*001c*/ 	.byte	0x04, 0x17
        /*001e*/ 	.short	(.L_16 - .L_15)
.L_15:
        /*0020*/ 	.word	0x00000000
        /*0024*/ 	.short	0x0004
        /*0026*/ 	.short	0x0020
        /*0028*/ 	.byte	0x00, 0xf4, 0x21, 0x00


	//----- nvinfo : EIATTR_KPARAM_INFO
	.align		4
.L_16:
        /*002c*/ 	.byte	0x04, 0x17
        /*002e*/ 	.short	(.L_18 - .L_17)
.L_17:
        /*0030*/ 	.word	0x00000000
        /*0034*/ 	.short	0x0003
        /*0036*/ 	.short	0x0018
        /*0038*/ 	.byte	0x00, 0xf0, 0x11, 0x00


	//----- nvinfo : EIATTR_KPARAM_INFO
	.align		4
.L_18:
        /*003c*/ 	.byte	0x04, 0x17
        /*003e*/ 	.short	(.L_20 - .L_19)
.L_19:
        /*0040*/ 	.word	0x00000000
        /*0044*/ 	.short	0x0002
        /*0046*/ 	.short	0x0010
        /*0048*/ 	.byte	0x00, 0xf4, 0x21, 0x00


	//----- nvinfo : EIATTR_KPARAM_INFO
	.align		4
.L_20:
        /*004c*/ 	.byte	0x04, 0x17
        /*004e*/ 	.short	(.L_22 - .L_21)
.L_21:
        /*0050*/ 	.word	0x00000000
        /*0054*/ 	.short	0x0001
        /*0056*/ 	.short	0x0008
        /*0058*/ 	.byte	0x00, 0xf4, 0x21, 0x00


	//----- nvinfo : EIATTR_KPARAM_INFO
	.align		4
.L_22:
        /*005c*/ 	.byte	0x04, 0x17
        /*005e*/ 	.short	(.L_24 - .L_23)
.L_23:
        /*0060*/ 	.word	0x00000000
        /*0064*/ 	.short	0x0000
        /*0066*/ 	.short	0x0000
        /*0068*/ 	.byte	0x00, 0xf4, 0x21, 0x00


	//----- nvinfo : EIATTR_MAXREG_COUNT
	.align		4
.L_24:
        /*006c*/ 	.byte	0x03, 0x1b
        /*006e*/ 	.short	0x00ff


	//----- nvinfo : EIATTR_EXTERNS
	.align		4
        /*0070*/ 	.byte	0x04, 0x0f
        /*0072*/ 	.short	(.L_26 - .L_25)


	//   ....[0]....
	.align		4
.L_25:
        /*0074*/ 	.word	index@(__assertfail)


	//----- nvinfo : EIATTR_SYSCALL_OFFSETS
	.align		4
.L_26:
        /*0078*/ 	.byte	0x04, 0x46
        /*007a*/ 	.short	(.L_28 - .L_27)


	//   ....[0]....
.L_27:
        /*007c*/ 	.word	0x000001f0


	//----- nvinfo : EIATTR_EXIT_INSTR_OFFSETS
	.align		4
.L_28:
        /*0080*/ 	.byte	0x04, 0x1c
        /*0082*/ 	.short	(.L_30 - .L_29)


	//   ....[0]....
.L_29:
        /*0084*/ 	.word	0x00000330


	//   ....[1]....
        /*0088*/ 	.word	0x00000350


	//----- nvinfo : EIATTR_REQNTID
	.align		4
.L_30:
        /*008c*/ 	.byte	0x04, 0x10
        /*008e*/ 	.short	(.L_32 - .L_31)
.L_31:
        /*0090*/ 	.word	0x00000080
        /*0094*/ 	.word	0x00000001
        /*0098*/ 	.word	0x00000001


	//----- nvinfo : EIATTR_CRS_STACK_SIZE
	.align		4
.L_32:
        /*009c*/ 	.byte	0x04, 0x1e
        /*009e*/ 	.short	(.L_34 - .L_33)
.L_33:
        /*00a0*/ 	.word	0x00000000
.L_34:


//--------------------- .nv.callgraph             --------------------------
	.section	.nv.callgraph,"",@"SHT_CUDA_CALLGRAPH"
	.align	4
	.sectionentsize	8
	.align		4
        /*0000*/ 	.word	0x00000000
	.align		4
        /*0004*/ 	.word	0xffffffff
	.align		4
        /*0008*/ 	.word	index@(triton_poi_fused_index_11)
	.align		4
        /*000c*/ 	.word	index@(__assertfail)
	.align		4
        /*0010*/ 	.word	0x00000000
	.align		4
        /*0014*/ 	.word	0xfffffffe
	.align		4
        /*0018*/ 	.word	0x00000000
	.align		4
        /*001c*/ 	.word	0xfffffffd
	.align		4
        /*0020*/ 	.word	0x00000000
	.align		4
        /*0024*/ 	.word	0xfffffffc


//--------------------- .nv.rel.action            --------------------------
	.section	.nv.rel.action,"",@"SHT_CUDA_RELOCINFO"
	.align	8
	.sectionentsize	8
        /*0000*/ 	.byte	0x73, 0x00, 0x00, 0x00, 0x00, 0x00, 0x00, 0x00, 0x00, 0x00, 0x00, 0x11, 0x25, 0x00, 0x05, 0x36


//--------------------- .nv.constant4             --------------------------
	.section	.nv.constant4,"a",@progbits
	.align	8
	.align		8
.nv.constant4:
        /*0000*/ 	.dword	__assertfail
	.align		8
        /*0008*/ 	.dword	assertFunc_0
	.align		8
        /*0010*/ 	.dword	assertFile_0
	.align		8
        /*0018*/ 	.dword	assertMessage_0


//--------------------- .nv.constant0.triton_poi_fused_index_11 --------------------------
	.section	.nv.constant0.triton_poi_fused_index_11,"a",@progbits
	.sectionflags	@""
	.align	4
.nv.constant0.triton_poi_fused_index_11:
	.zero		392


//--------------------- .text.triton_poi_fused_index_11 --------------------------
	.section	.text.triton_poi_fused_index_11,"ax",@progbits
	.sectionflags	@"SHF_BARRIERS=1"
	.sectioninfo	@"SHI_REGISTERS=24"
	.align	128
        .global         triton_poi_fused_index_11
        .type           triton_poi_fused_index_11,@function
        .size           triton_poi_fused_index_11,(.L_x_4 - triton_poi_fused_index_11)
        .other          triton_poi_fused_index_11,@"STO_CUDA_ENTRY STV_DEFAULT"
triton_poi_fused_index_11:
.text.triton_poi_fused_index_11:
[----:B------:R-:W-:Y:S02]  /*0000*/  IMAD.MOV.U32 R1, RZ, RZ, c[0x0][0x28] ;  /* 0x00000a00ff017624 */ /* 0x000fe400078e00ff */
[----:B------:R-:W-:Y:S01]  /*0010*/  IMAD.MOV.U32 R2, RZ, RZ, c[0x0][0x160] ;  /* 0x00005800ff027624 */ /* 0x000fe200078e00ff */
[----:B------:R-:W-:Y:S01]  /*0020*/  ULDC.64 UR4, c[0x0][0x118] ;  /* 0x0000460000047ab9 */ /* 0x000fe20000000a00 */
[----:B------:R-:W-:-:S06]  /*0030*/  IMAD.MOV.U32 R3, RZ, RZ, c[0x0][0x164] ;  /* 0x00005900ff037624 */ /* 0x000fcc00078e00ff */
[----:B------:R-:W2:Y:S02]  /*0040*/  LDG.E.64 R2, [R2.64] ;  /* 0x0000000402027981 */ /* 0x000ea4000c1e1b00 */
[----:B--2---:R-:W-:Y:S02]  /*0050*/  IADD3 R5, P1, R2, 0x4d, RZ ;  /* 0x0000004d02057810 */ /* 0x004fe40007f3e0ff */
[----:B------:R-:W-:Y:S02]  /*0060*/  ISETP.GE.AND P0, PT, R3, RZ, PT ;  /* 0x000000ff0300720c */ /* 0x000fe40003f06270 */
[-C--:B------:R-:W-:Y:S02]  /*0070*/  IADD3.X R17, RZ, R3.reuse, RZ, P1, !PT ;  /* 0x00000003ff117210 */ /* 0x080fe40000ffe4ff */
[----:B------:R-:W-:Y:S02]  /*0080*/  SEL R16, R5, R2, !P0 ;  /* 0x0000000205107207 */ /* 0x000fe40004000000 */
[----:B------:R-:W-:-:S02]  /*0090*/  SEL R17, R17, R3, !P0 ;  /* 0x0000000311117207 */ /* 0x000fc40004000000 */
[----:B------:R-:W-:-:S04]  /*00a0*/  ISETP.GE.U32.AND P0, PT, R16, 0x4d, PT ;  /* 0x0000004d1000780c */ /* 0x000fc80003f06070 */
[----:B------:R-:W-:-:S13]  /*00b0*/  ISETP.GE.U32.AND.EX P0, PT, R17, RZ, PT, P0 ;  /* 0x000000ff1100720c */ /* 0x000fda0003f06100 */
[----:B------:R-:W-:Y:S05]  /*00c0*/  @!P0 BRA `(.L_x_0) ;  /* 0x0000013000008947 */ /* 0x000fea0003800000 */
[----:B------:R-:W-:Y:S01]  /*00d0*/  MOV R2, 0x0 ;  /* 0x0000000000027802 */ /* 0x000fe20000000f00 */
[----:B------:R-:W-:Y:S01]  /*00e0*/  IMAD.MOV.U32 R4, RZ, RZ, c[0x4][0x18] ;  /* 0x01000600ff047624 */ /* 0x000fe200078e00ff */
[----:B------:R-:W-:Y:S01]  /*00f0*/  MOV R7, c[0x4][0x14] ;  /* 0x0100050000077a02 */ /* 0x000fe20000000f00 */
[----:B------:R-:W-:Y:S01]  /*0100*/  IMAD.MOV.U32 R5, RZ, RZ, c[0x4][0x1c] ;  /* 0x01000700ff057624 */ /* 0x000fe200078e00ff */
[----:B------:R-:W-:Y:S01]  /*0110*/  MOV R12, 0x1 ;  /* 0x00000001000c7802 */ /* 0x000fe20000000f00 */
[----:B------:R-:W-:Y:S01]  /*0120*/  IMAD.MOV.U32 R6, RZ, RZ, c[0x4][0x10] ;  /* 0x01000400ff067624 */ /* 0x000fe200078e00ff */
[----:B------:R-:W0:Y:S01]  /*0130*/  LDC.64 R2, c[0x4][R2] ;  /* 0x0100000002027b82 */ /* 0x000e220000000a00 */
[----:B------:R-:W-:Y:S02]  /*0140*/  IMAD.MOV.U32 R8, RZ, RZ, 0x1e ;  /* 0x0000001eff087424 */ /* 0x000fe400078e00ff */
[----:B------:R-:W-:Y:S02]  /*0150*/  IMAD.MOV.U32 R10, RZ, RZ, c[0x4][0x8] ;  /* 0x01000200ff0a7624 */ /* 0x000fe400078e00ff */
[----:B------:R-:W-:-:S02]  /*0160*/  IMAD.MOV.U32 R11, RZ, RZ, c[0x4][0xc] ;  /* 0x01000300ff0b7624 */ /* 0x000fc400078e00ff */
[----:B------:R-:W-:Y:S02]  /*0170*/  IMAD.MOV.U32 R13, RZ, RZ, RZ ;  /* 0x000000ffff0d7224 */ /* 0x000fe400078e00ff */
[----:B------:R-:W-:Y:S01]  /*0180*/  LEPC R14 ;  /* 0x00000000000e734e */ /* 0x000fe20000000000 */
[----:B------:R-:W-:Y:S02]  /*0190*/  MOV R9, 0x200 ;  /* 0x0000020000097802 */ /* 0x000fe40000000f00 */
[----:B------:R-:W-:Y:S02]  /*01a0*/  MOV R20, 0x180 ;  /* 0x0000018000147802 */ /* 0x000fe40000000f00 */
[----:B------:R-:W-:Y:S02]  /*01b0*/  MOV R21, 0x0 ;  /* 0x0000000000157802 */ /* 0x000fe40000000f00 */
[----:B------:R-:W-:Y:S02]  /*01c0*/  MOV R0, 0x0 ;  /* 0x0000000000007802 */ /* 0x000fe40000000f00 */
[----:B------:R-:W-:-:S04]  /*01d0*/  IADD3 R20, P0, P1, -R20, R9, R14 ;  /* 0x0000000914147210 */ /* 0x000fc8000791e10e */
[----:B------:R-:W-:-:S04]  /*01e0*/  IADD3.X R21, ~R0, R21, R15, P0, P1 ;  /* 0x0000001500157210 */ /* 0x000fc800007e250f */
[----:B0-----:R-:W-:Y:S05]  /*01f0*/  CALL.ABS.NOINC R2 ;  /* 0x0000000002007343 */ /* 0x001fea0003c00000 */
.L_x_0:
[----:B------:R-:W0:Y:S01]  /*0200*/  S2R R0, SR_TID.X ;  /* 0x0000000000007919 */ /* 0x000e220000002100 */
[----:B------:R-:W-:Y:S01]  /*0210*/  MOV R3, 0x600 ;  /* 0x0000060000037802 */ /* 0x000fe20000000f00 */
[----:B------:R-:W-:Y:S01]  /*0220*/  IMAD R17, R17, 0x600, RZ ;  /* 0x0000060011117824 */ /* 0x000fe200078e02ff */
[----:B------:R-:W-:Y:S01]  /*0230*/  MOV R4, 0x2 ;  /* 0x0000000200047802 */ /* 0x000fe20000000f00 */
[----:B------:R-:W1:Y:S01]  /*0240*/  S2R R7, SR_CTAID.X ;  /* 0x0000000000077919 */ /* 0x000e620000002500 */
[----:B------:R-:W-:Y:S01]  /*0250*/  BSSY B0, `(.L_x_1) ;  /* 0x000000d000007945 */ /* 0x000fe20003800000 */
[----:B------:R-:W-:Y:S02]  /*0260*/  IMAD.WIDE.U32 R2, R16, R3, c[0x0][0x168] ;  /* 0x00005a0010027625 */ /* 0x000fe400078e0003 */
[----:B------:R-:W-:Y:S02]  /*0270*/  BAR.SYNC.DEFER_BLOCKING 0x0 ;  /* 0x0000000000007b1d */ /* 0x000fe40000010000 */
[----:B------:R-:W-:-:S02]  /*0280*/  IMAD.IADD R3, R3, 0x1, R17 ;  /* 0x0000000103037824 */ /* 0x000fc400078e0211 */
[----:B------:R-:W-:Y:S02]  /*0290*/  IMAD.MOV.U32 R9, RZ, RZ, RZ ;  /* 0x000000ffff097224 */ /* 0x000fe400078e00ff */
[----:B0-----:R-:W-:-:S05]  /*02a0*/  IMAD.SHL.U32 R0, R0, 0x2, RZ ;  /* 0x0000000200007824 */ /* 0x001fca00078e00ff */
[----:B------:R-:W-:-:S05]  /*02b0*/  LOP3.LUT R0, R0, 0xfe, RZ, 0xc0, !PT ;  /* 0x000000fe00007812 */ /* 0x000fca00078ec0ff */
[----:B-1----:R-:W-:-:S04]  /*02c0*/  IMAD R7, R7, 0x100, R0 ;  /* 0x0000010007077824 */ /* 0x002fc800078e0200 */
[C---:B------:R-:W-:Y:S01]  /*02d0*/  IMAD.WIDE R4, R7.reuse, R4, c[0x0][0x170] ;  /* 0x00005c0007047625 */ /* 0x040fe200078e0204 */
[----:B------:R-:W-:-:S13]  /*02e0*/  ISETP.GE.AND P0, PT, R7, 0x300, PT ;  /* 0x000003000700780c */ /* 0x000fda0003f06270 */
[----:B------:R-:W-:Y:S05]  /*02f0*/  @P0 BRA `(.L_x_2) ;  /* 0x0000002000000947 */ /* 0x000fea0003800000 */
[----:B------:R-:W-:-:S05]  /*0300*/  IMAD.WIDE R2, R7, 0x2, R2 ;  /* 0x0000000207027825 */ /* 0x000fca00078e0202 */
[----:B------:R0:W5:Y:S02]  /*0310*/  LDG.E R9, [R2.64] ;  /* 0x0000000402097981 */ /* 0x000164000c1e1900 */
.L_x_2:
[----:B------:R-:W-:Y:S05]  /*0320*/  BSYNC B0 ;  /* 0x0000000000007941 */ /* 0x000fea0003800000 */
.L_x_1:
[----:B------:R-:W-:Y:S05]  /*0330*/  @P0 EXIT ;  /* 0x000000000000094d */ /* 0x000fea0003800000 */
[----:B-----5:R-:W-:Y:S01]  /*0340*/  STG.E [R4.64], R9 ;  /* 0x0000000904007986 */ /* 0x020fe2000c101904 */
[----:B------:R-:W-:Y:S05]  /*0350*/  EXIT ;  /* 0x000000000000794d */ /* 0x000fea0003800000 */
.L_x_3:
[----:B------:R-:W-:-:S00]  /*0360*/  BRA `(.L_x_3) ;  /* 0xfffffff000007947 */ /* 0x000fc0000383ffff */
[----:B------:R-:W-:-:S00]  /*0370*/  NOP ;  /* 0x0000000000007918 */ /* 0x000fc00000000000 */
        /* <DEDUP_REMOVED lines=8> */
.L_x_4:


//--------------------- .nv.global.init           --------------------------
	.section	.nv.global.init,"aw",@progbits
.nv.global.init:
	.type		assertFunc_0,@object
	.size		assertFunc_0,(assertMessage_0 - assertFunc_0)
assertFunc_0:
        /*0000*/ 	.byte	0x75, 0x6e, 0x6b, 0x6e, 0x6f, 0x77, 0x6e, 0x00
	.type		assertMessage_0,@object
	.size		assertMessage_0,(assertFile_0 - assertMessage_0)
assertMessage_0:
        /*0008*/ 	.byte	0x69, 0x6e, 0x64, 0x65, 0x78, 0x20, 0x6f, 0x75, 0x74, 0x20, 0x6f, 0x66, 0x20, 0x62, 0x6f, 0x75
        /*0018*/ 	.byte	0x6e, 0x64, 0x73, 0x3a, 0x20, 0x30, 0x20, 0x3c, 0x3d, 0x20, 0x74, 0x6d, 0x70, 0x35, 0x20, 0x3c
        /*0028*/ 	.byte	0x20, 0x37, 0x37, 0x00
	.type		assertFile_0,@object
	.size		assertFile_0,(.L_1 - assertFile_0)
assertFile_0:
        /*002c*/ 	.byte	0x2f, 0x74, 0x6d, 0x70, 0x2f, 0x74, 0x6f, 0x72, 0x63, 0x68, 0x69, 0x6e, 0x64, 0x75, 0x63, 0x74
        /*003c*/ 	.byte	0x6f, 0x72, 0x5f, 0x72, 0x6f, 0x6f, 0x74, 0x2f, 0x70, 0x36, 0x2f, 0x63, 0x70, 0x36, 0x62, 0x32
        /*004c*/ 	.byte	0x67, 0x61, 0x32, 0x6d, 0x70, 0x65, 0x7a, 0x69, 0x6b, 0x32, 0x79, 0x71, 0x34, 0x33, 0x36, 0x36
        /*005c*/ 	.byte	0x78, 0x74, 0x69, 0x61, 0x6e, 0x74, 0x6b, 0x32, 0x71, 0x7a, 0x6e, 0x6f, 0x32, 0x6f, 0x6f, 0x68
        /*006c*/ 	.byte	0x66, 0x73, 0x35, 0x6b, 0x6d, 0x66, 0x65, 0x69, 0x72, 0x74, 0x32, 0x71, 0x6e, 0x6f, 0x61, 0x2e
        /*007c*/ 	.byte	0x70, 0x79, 0x00
.L_1:


//--------------------- SYMBOLS --------------------------

	.type		__assertfail,@function
